//
// Generated by NVIDIA NVVM Compiler
//
// Compiler Build ID: CL-36424714
// Cuda compilation tools, release 13.0, V13.0.88
// Based on NVVM 20.0.0
//

.version 9.0
.target sm_100
.address_size 64

	// .globl	_Z7convertP6__halfS0_
// _ZZ7convertP6__halfS0_E4smem has been demoted

.visible .entry _Z7convertP6__halfS0_(
	.param .u64 .ptr .align 1 _Z7convertP6__halfS0__param_0,
	.param .u64 .ptr .align 1 _Z7convertP6__halfS0__param_1
)
{
	.reg .pred 	%p<2>;
	.reg .b16 	%rs<65>;
	.reg .b32 	%r<8>;
	.reg .b64 	%rd<8>;
	// demoted variable
	.shared .align 2 .b8 _ZZ7convertP6__halfS0_E4smem[128];
	ld.param.u64 	%rd1, [_Z7convertP6__halfS0__param_0];
	ld.param.u64 	%rd2, [_Z7convertP6__halfS0__param_1];
	mov.u32 	%r1, %tid.x;
	setp.ne.s32 	%p1, %r1, 0;
	@%p1 bra 	$L__BB0_2;
	cvta.to.global.u64 	%rd3, %rd1;
	ld.global.u16 	%rs1, [%rd3];
	st.shared.u16 	[_ZZ7convertP6__halfS0_E4smem], %rs1;
	ld.global.u16 	%rs2, [%rd3+2];
	st.shared.u16 	[_ZZ7convertP6__halfS0_E4smem+2], %rs2;
	ld.global.u16 	%rs3, [%rd3+4];
	st.shared.u16 	[_ZZ7convertP6__halfS0_E4smem+4], %rs3;
	ld.global.u16 	%rs4, [%rd3+6];
	st.shared.u16 	[_ZZ7convertP6__halfS0_E4smem+6], %rs4;
	ld.global.u16 	%rs5, [%rd3+8];
	st.shared.u16 	[_ZZ7convertP6__halfS0_E4smem+8], %rs5;
	ld.global.u16 	%rs6, [%rd3+10];
	st.shared.u16 	[_ZZ7convertP6__halfS0_E4smem+10], %rs6;
	ld.global.u16 	%rs7, [%rd3+12];
	st.shared.u16 	[_ZZ7convertP6__halfS0_E4smem+12], %rs7;
	ld.global.u16 	%rs8, [%rd3+14];
	st.shared.u16 	[_ZZ7convertP6__halfS0_E4smem+14], %rs8;
	ld.global.u16 	%rs9, [%rd3+16];
	st.shared.u16 	[_ZZ7convertP6__halfS0_E4smem+16], %rs9;
	ld.global.u16 	%rs10, [%rd3+18];
	st.shared.u16 	[_ZZ7convertP6__halfS0_E4smem+18], %rs10;
	ld.global.u16 	%rs11, [%rd3+20];
	st.shared.u16 	[_ZZ7convertP6__halfS0_E4smem+20], %rs11;
	ld.global.u16 	%rs12, [%rd3+22];
	st.shared.u16 	[_ZZ7convertP6__halfS0_E4smem+22], %rs12;
	ld.global.u16 	%rs13, [%rd3+24];
	st.shared.u16 	[_ZZ7convertP6__halfS0_E4smem+24], %rs13;
	ld.global.u16 	%rs14, [%rd3+26];
	st.shared.u16 	[_ZZ7convertP6__halfS0_E4smem+26], %rs14;
	ld.global.u16 	%rs15, [%rd3+28];
	st.shared.u16 	[_ZZ7convertP6__halfS0_E4smem+28], %rs15;
	ld.global.u16 	%rs16, [%rd3+30];
	st.shared.u16 	[_ZZ7convertP6__halfS0_E4smem+30], %rs16;
	ld.global.u16 	%rs17, [%rd3+32];
	st.shared.u16 	[_ZZ7convertP6__halfS0_E4smem+32], %rs17;
	ld.global.u16 	%rs18, [%rd3+34];
	st.shared.u16 	[_ZZ7convertP6__halfS0_E4smem+34], %rs18;
	ld.global.u16 	%rs19, [%rd3+36];
	st.shared.u16 	[_ZZ7convertP6__halfS0_E4smem+36], %rs19;
	ld.global.u16 	%rs20, [%rd3+38];
	st.shared.u16 	[_ZZ7convertP6__halfS0_E4smem+38], %rs20;
	ld.global.u16 	%rs21, [%rd3+40];
	st.shared.u16 	[_ZZ7convertP6__halfS0_E4smem+40], %rs21;
	ld.global.u16 	%rs22, [%rd3+42];
	st.shared.u16 	[_ZZ7convertP6__halfS0_E4smem+42], %rs22;
	ld.global.u16 	%rs23, [%rd3+44];
	st.shared.u16 	[_ZZ7convertP6__halfS0_E4smem+44], %rs23;
	ld.global.u16 	%rs24, [%rd3+46];
	st.shared.u16 	[_ZZ7convertP6__halfS0_E4smem+46], %rs24;
	ld.global.u16 	%rs25, [%rd3+48];
	st.shared.u16 	[_ZZ7convertP6__halfS0_E4smem+48], %rs25;
	ld.global.u16 	%rs26, [%rd3+50];
	st.shared.u16 	[_ZZ7convertP6__halfS0_E4smem+50], %rs26;
	ld.global.u16 	%rs27, [%rd3+52];
	st.shared.u16 	[_ZZ7convertP6__halfS0_E4smem+52], %rs27;
	ld.global.u16 	%rs28, [%rd3+54];
	st.shared.u16 	[_ZZ7convertP6__halfS0_E4smem+54], %rs28;
	ld.global.u16 	%rs29, [%rd3+56];
	st.shared.u16 	[_ZZ7convertP6__halfS0_E4smem+56], %rs29;
	ld.global.u16 	%rs30, [%rd3+58];
	st.shared.u16 	[_ZZ7convertP6__halfS0_E4smem+58], %rs30;
	ld.global.u16 	%rs31, [%rd3+60];
	st.shared.u16 	[_ZZ7convertP6__halfS0_E4smem+60], %rs31;
	ld.global.u16 	%rs32, [%rd3+62];
	st.shared.u16 	[_ZZ7convertP6__halfS0_E4smem+62], %rs32;
	ld.global.u16 	%rs33, [%rd3+64];
	st.shared.u16 	[_ZZ7convertP6__halfS0_E4smem+64], %rs33;
	ld.global.u16 	%rs34, [%rd3+66];
	st.shared.u16 	[_ZZ7convertP6__halfS0_E4smem+66], %rs34;
	ld.global.u16 	%rs35, [%rd3+68];
	st.shared.u16 	[_ZZ7convertP6__halfS0_E4smem+68], %rs35;
	ld.global.u16 	%rs36, [%rd3+70];
	st.shared.u16 	[_ZZ7convertP6__halfS0_E4smem+70], %rs36;
	ld.global.u16 	%rs37, [%rd3+72];
	st.shared.u16 	[_ZZ7convertP6__halfS0_E4smem+72], %rs37;
	ld.global.u16 	%rs38, [%rd3+74];
	st.shared.u16 	[_ZZ7convertP6__halfS0_E4smem+74], %rs38;
	ld.global.u16 	%rs39, [%rd3+76];
	st.shared.u16 	[_ZZ7convertP6__halfS0_E4smem+76], %rs39;
	ld.global.u16 	%rs40, [%rd3+78];
	st.shared.u16 	[_ZZ7convertP6__halfS0_E4smem+78], %rs40;
	ld.global.u16 	%rs41, [%rd3+80];
	st.shared.u16 	[_ZZ7convertP6__halfS0_E4smem+80], %rs41;
	ld.global.u16 	%rs42, [%rd3+82];
	st.shared.u16 	[_ZZ7convertP6__halfS0_E4smem+82], %rs42;
	ld.global.u16 	%rs43, [%rd3+84];
	st.shared.u16 	[_ZZ7convertP6__halfS0_E4smem+84], %rs43;
	ld.global.u16 	%rs44, [%rd3+86];
	st.shared.u16 	[_ZZ7convertP6__halfS0_E4smem+86], %rs44;
	ld.global.u16 	%rs45, [%rd3+88];
	st.shared.u16 	[_ZZ7convertP6__halfS0_E4smem+88], %rs45;
	ld.global.u16 	%rs46, [%rd3+90];
	st.shared.u16 	[_ZZ7convertP6__halfS0_E4smem+90], %rs46;
	ld.global.u16 	%rs47, [%rd3+92];
	st.shared.u16 	[_ZZ7convertP6__halfS0_E4smem+92], %rs47;
	ld.global.u16 	%rs48, [%rd3+94];
	st.shared.u16 	[_ZZ7convertP6__halfS0_E4smem+94], %rs48;
	ld.global.u16 	%rs49, [%rd3+96];
	st.shared.u16 	[_ZZ7convertP6__halfS0_E4smem+96], %rs49;
	ld.global.u16 	%rs50, [%rd3+98];
	st.shared.u16 	[_ZZ7convertP6__halfS0_E4smem+98], %rs50;
	ld.global.u16 	%rs51, [%rd3+100];
	st.shared.u16 	[_ZZ7convertP6__halfS0_E4smem+100], %rs51;
	ld.global.u16 	%rs52, [%rd3+102];
	st.shared.u16 	[_ZZ7convertP6__halfS0_E4smem+102], %rs52;
	ld.global.u16 	%rs53, [%rd3+104];
	st.shared.u16 	[_ZZ7convertP6__halfS0_E4smem+104], %rs53;
	ld.global.u16 	%rs54, [%rd3+106];
	st.shared.u16 	[_ZZ7convertP6__halfS0_E4smem+106], %rs54;
	ld.global.u16 	%rs55, [%rd3+108];
	st.shared.u16 	[_ZZ7convertP6__halfS0_E4smem+108], %rs55;
	ld.global.u16 	%rs56, [%rd3+110];
	st.shared.u16 	[_ZZ7convertP6__halfS0_E4smem+110], %rs56;
	ld.global.u16 	%rs57, [%rd3+112];
	st.shared.u16 	[_ZZ7convertP6__halfS0_E4smem+112], %rs57;
	ld.global.u16 	%rs58, [%rd3+114];
	st.shared.u16 	[_ZZ7convertP6__halfS0_E4smem+114], %rs58;
	ld.global.u16 	%rs59, [%rd3+116];
	st.shared.u16 	[_ZZ7convertP6__halfS0_E4smem+116], %rs59;
	ld.global.u16 	%rs60, [%rd3+118];
	st.shared.u16 	[_ZZ7convertP6__halfS0_E4smem+118], %rs60;
	ld.global.u16 	%rs61, [%rd3+120];
	st.shared.u16 	[_ZZ7convertP6__halfS0_E4smem+120], %rs61;
	ld.global.u16 	%rs62, [%rd3+122];
	st.shared.u16 	[_ZZ7convertP6__halfS0_E4smem+122], %rs62;
	ld.global.u16 	%rs63, [%rd3+124];
	st.shared.u16 	[_ZZ7convertP6__halfS0_E4smem+124], %rs63;
	ld.global.u16 	%rs64, [%rd3+126];
	st.shared.u16 	[_ZZ7convertP6__halfS0_E4smem+126], %rs64;
$L__BB0_2:
	cvta.to.global.u64 	%rd5, %rd2;
	shl.b32 	%r3, %r1, 4;
	and.b32  	%r4, %r3, 112;
	mov.u32 	%r5, _ZZ7convertP6__halfS0_E4smem;
	add.s32 	%r6, %r5, %r4;
	cvt.u64.u32 	%rd4, %r6;
	bar.sync 	0;
	// begin inline asm
	ldmatrix.sync.aligned.m8n8.x1.shared.b16 {%r2}, [%rd4];
	// end inline asm
	shl.b32 	%r7, %r1, 1;
	mul.wide.u32 	%rd6, %r7, 2;
	add.s64 	%rd7, %rd5, %rd6;
	st.global.u32 	[%rd7], %r2;
	ret;

}


// ===== COMPILED SASS (sm_100) =====

	.target	sm_100

	.elftype	@"ET_EXEC"


//--------------------- .note.nv.tkinfo           --------------------------
	.section	.note.nv.tkinfo,"",@"SHT_NOTE"
	.sectionflags	@"SHF_NOTE_NV_TKINFO"
	.tkinfo
        /*0018*/ 	.word	0x00000002
        /*0030*/ 	.string	""
        /*0030*/ 	.string	"ptxas"
        /*0030*/ 	.string	"Cuda compilation tools, release 13.0, V13.0.88"
        /*0030*/ 	.string	"Build cuda_13.0.r13.0/compiler.36424714_0"
        /*0030*/ 	.string	"-arch sm_100 -m 64 "



//--------------------- .note.nv.cuinfo           --------------------------
	.section	.note.nv.cuinfo,"",@"SHT_NOTE"
	.sectionflags	@"SHF_NOTE_NV_CUINFO"
        /*0018*/ 	.short	0x0002
        /*001a*/ 	.short	0x0064
        /*001c*/ 	.short	0x0082
	.zero		2


//--------------------- .nv.info                  --------------------------
	.section	.nv.info,"",@"SHT_CUDA_INFO"
	.align	4


	//----- nvinfo : EIATTR_REGCOUNT
	.align		4
        /*0000*/ 	.byte	0x04, 0x2f
        /*0002*/ 	.short	(.L_1 - .L_0)
	.align		4
.L_0:
        /*0004*/ 	.word	index@(_Z7convertP6__halfS0_)
        /*0008*/ 	.word	0x0000001e


	//----- nvinfo : EIATTR_FRAME_SIZE
	.align		4
.L_1:
        /*000c*/ 	.byte	0x04, 0x11
        /*000e*/ 	.short	(.L_3 - .L_2)
	.align		4
.L_2:
        /*0010*/ 	.word	index@(_Z7convertP6__halfS0_)
        /*0014*/ 	.word	0x00000000


	//----- nvinfo : EIATTR_MIN_STACK_SIZE
	.align		4
.L_3:
        /*0018*/ 	.byte	0x04, 0x12
        /*001a*/ 	.short	(.L_5 - .L_4)
	.align		4
.L_4:
        /*001c*/ 	.word	index@(_Z7convertP6__halfS0_)
        /*0020*/ 	.word	0x00000000
.L_5:


//--------------------- .nv.compat                --------------------------
	.section	.nv.compat,"",@"SHT_CUDA_COMPAT_INFO"
	.align	4
        /*0000*/ 	.byte	0x02, 0x09, 0x00, 0x00, 0x02, 0x02, 0x01, 0x00, 0x02, 0x05, 0x05, 0x00, 0x03, 0x07, 0x01, 0x01
        /*0010*/ 	.byte	0x02, 0x03, 0x00, 0x00, 0x02, 0x06, 0x01, 0x00, 0x04, 0x0b, 0x08, 0x00, 0x09, 0x00, 0x00, 0x00
        /*0020*/ 	.byte	0x00, 0x00, 0x00, 0x00


//--------------------- .nv.info._Z7convertP6__halfS0_ --------------------------
	.section	.nv.info._Z7convertP6__halfS0_,"",@"SHT_CUDA_INFO"
	.sectionflags	@""
	.align	4


	//----- nvinfo : EIATTR_CUDA_API_VERSION
	.align		4
        /*0000*/ 	.byte	0x04, 0x37
        /*0002*/ 	.short	(.L_7 - .L_6)
.L_6:
        /*0004*/ 	.word	0x00000082


	//----- nvinfo : EIATTR_KPARAM_INFO
	.align		4
.L_7:
        /*0008*/ 	.byte	0x04, 0x17
        /*000a*/ 	.short	(.L_9 - .L_8)
.L_8:
        /*000c*/ 	.word	0x00000000
        /*0010*/ 	.short	0x0001
        /*0012*/ 	.short	0x0008
        /*0014*/ 	.byte	0x00, 0xf5, 0x21, 0x00


	//----- nvinfo : EIATTR_KPARAM_INFO
	.align		4
.L_9:
        /*0018*/ 	.byte	0x04, 0x17
        /*001a*/ 	.short	(.L_11 - .L_10)
.L_10:
        /*001c*/ 	.word	0x00000000
        /*0020*/ 	.short	0x0000
        /*0022*/ 	.short	0x0000
        /*0024*/ 	.byte	0x00, 0xf5, 0x21, 0x00


	//----- nvinfo : EIATTR_SPARSE_MMA_MASK
	.align		4
.L_11:
        /*0028*/ 	.byte	0x03, 0x50
        /*002a*/ 	.short	0x0000


	//----- nvinfo : EIATTR_MAXREG_COUNT
	.align		4
        /*002c*/ 	.byte	0x03, 0x1b
        /*002e*/ 	.short	0x00ff


	//----- nvinfo : EIATTR_NUM_BARRIERS
	.align		4
        /*0030*/ 	.byte	0x02, 0x4c
        /*0032*/ 	.byte	0x01
	.zero		1


	//----- nvinfo : EIATTR_MERCURY_ISA_VERSION
	.align		4
        /*0034*/ 	.byte	0x03, 0x5f
        /*0036*/ 	.short	0x0101


	//----- nvinfo : EIATTR_VRC_CTA_INIT_COUNT
	.align		4
        /*0038*/ 	.byte	0x02, 0x4a
	.zero		1
	.zero		1


	//----- nvinfo : EIATTR_EXIT_INSTR_OFFSETS
	.align		4
        /*003c*/ 	.byte	0x04, 0x1c
        /*003e*/ 	.short	(.L_13 - .L_12)


	//   ....[0]....
.L_12:
        /*0040*/ 	.word	0x00000860


	//----- nvinfo : EIATTR_CRS_STACK_SIZE
	.align		4
.L_13:
        /*0044*/ 	.byte	0x04, 0x1e
        /*0046*/ 	.short	(.L_15 - .L_14)
.L_14:
        /*0048*/ 	.word	0x00000000


	//----- nvinfo : EIATTR_CBANK_PARAM_SIZE
	.align		4
.L_15:
        /*004c*/ 	.byte	0x03, 0x19
        /*004e*/ 	.short	0x0010


	//----- nvinfo : EIATTR_PARAM_CBANK
	.align		4
        /*0050*/ 	.byte	0x04, 0x0a
        /*0052*/ 	.short	(.L_17 - .L_16)
	.align		4
.L_16:
        /*0054*/ 	.word	index@(.nv.constant0._Z7convertP6__halfS0_)
        /*0058*/ 	.short	0x0380
        /*005a*/ 	.short	0x0010


	//----- nvinfo : EIATTR_SW_WAR
	.align		4
.L_17:
        /*005c*/ 	.byte	0x04, 0x36
        /*005e*/ 	.short	(.L_19 - .L_18)
.L_18:
        /*0060*/ 	.word	0x00000008
.L_19:


//--------------------- .nv.callgraph             --------------------------
	.section	.nv.callgraph,"",@"SHT_CUDA_CALLGRAPH"
	.align	4
	.sectionentsize	8
	.align		4
        /*0000*/ 	.word	0x00000000
	.align		4
        /*0004*/ 	.word	0xffffffff
	.align		4
        /*0008*/ 	.word	0x00000000
	.align		4
        /*000c*/ 	.word	0xfffffffe
	.align		4
        /*0010*/ 	.word	0x00000000
	.align		4
        /*0014*/ 	.word	0xfffffffd
	.align		4
        /*0018*/ 	.word	0x00000000
	.align		4
        /*001c*/ 	.word	0xfffffffc


//--------------------- .text._Z7convertP6__halfS0_ --------------------------
	.section	.text._Z7convertP6__halfS0_,"ax",@progbits
	.align	128
        .global         _Z7convertP6__halfS0_
        .type           _Z7convertP6__halfS0_,@function
        .size           _Z7convertP6__halfS0_,(.L_x_3 - _Z7convertP6__halfS0_)
        .other          _Z7convertP6__halfS0_,@"STO_CUDA_ENTRY STV_DEFAULT"
_Z7convertP6__halfS0_:
.text._Z7convertP6__halfS0_:
[----:B------:R-:W-:Y:S01]  /*0000*/  LDC R1, c[0x0][0x37c] ;  /* 0x0000df00ff017b82 */ /* 0x000fe20000000800 */
[----:B------:R-:W0:Y:S01]  /*0010*/  S2R R0, SR_TID.X ;  /* 0x0000000000007919 */ /* 0x000e220000002100 */
[----:B------:R-:W1:Y:S01]  /*0020*/  LDCU.64 UR6, c[0x0][0x358] ;  /* 0x00006b00ff0677ac */ /* 0x000e620008000a00 */
[----:B------:R-:W-:Y:S01]  /*0030*/  BSSY.RECONVERGENT B0, `(.L_x_0) ;  /* 0x0000077000007945 */ /* 0x000fe20003800200 */
[----:B0-----:R-:W-:-:S13]  /*0040*/  ISETP.NE.AND P0, PT, R0, RZ, PT ;  /* 0x000000ff0000720c */ /* 0x001fda0003f05270 */
[----:B-1----:R-:W-:Y:S05]  /*0050*/  @P0 BRA `(.L_x_1) ;  /* 0x0000000400d00947 */ /* 0x002fea0003800000 */
[----:B------:R-:W0:Y:S02]  /*0060*/  LDC.64 R12, c[0x0][0x380] ;  /* 0x0000e000ff0c7b82 */ /* 0x000e240000000a00 */
[----:B0-----:R-:W2:Y:S04]  /*0070*/  LDG.E.U16 R10, desc[UR6][R12.64] ;  /* 0x000000060c0a7981 */ /* 0x001ea8000c1e1500 */
[----:B------:R-:W2:Y:S04]  /*0080*/  LDG.E.U16 R3, desc[UR6][R12.64+0x2] ;  /* 0x000002060c037981 */ /* 0x000ea8000c1e1500 */
[----:B------:R-:W3:Y:S04]  /*0090*/  LDG.E.U16 R11, desc[UR6][R12.64+0x4] ;  /* 0x000004060c0b7981 */ /* 0x000ee8000c1e1500 */
[----:B------:R-:W3:Y:S04]  /*00a0*/  LDG.E.U16 R6, desc[UR6][R12.64+0x6] ;  /* 0x000006060c067981 */ /* 0x000ee8000c1e1500 */
[----:B------:R-:W4:Y:S04]  /*00b0*/  LDG.E.U16 R18, desc[UR6][R12.64+0x8] ;  /* 0x000008060c127981 */ /* 0x000f28000c1e1500 */
[----:B------:R-:W4:Y:S04]  /*00c0*/  LDG.E.U16 R15, desc[UR6][R12.64+0xa] ;  /* 0x00000a060c0f7981 */ /* 0x000f28000c1e1500 */
[----:B------:R-:W5:Y:S04]  /*00d0*/  LDG.E.U16 R19, desc[UR6][R12.64+0xc] ;  /* 0x00000c060c137981 */ /* 0x000f68000c1e1500 */
        /* <DEDUP_REMOVED lines=15> */
[----:B------:R-:W5:Y:S01]  /*01d0*/  LDG.E.U16 R16, desc[UR6][R12.64+0x2e] ;  /* 0x00002e060c107981 */ /* 0x000f62000c1e1500 */
[----:B------:R-:W0:Y:S01]  /*01e0*/  S2UR UR5, SR_CgaCtaId ;  /* 0x00000000000579c3 */ /* 0x000e220000008800 */
[----:B------:R-:W-:-:S02]  /*01f0*/  UMOV UR4, 0x400 ;  /* 0x0000040000047882 */ /* 0x000fc40000000000 */
[----:B------:R-:W5:Y:S01]  /*0200*/  LDG.E.U16 R27, desc[UR6][R12.64+0x60] ;  /* 0x000060060c1b7981 */ /* 0x000f62000c1e1500 */
[----:B--2---:R-:W-:-:S03]  /*0210*/  PRMT R10, R10, 0x5410, R3 ;  /* 0x000054100a0a7816 */ /* 0x004fc60000000003 */
[----:B------:R-:W2:Y:S01]  /*0220*/  LDG.E.U16 R3, desc[UR6][R12.64+0x2a] ;  /* 0x00002a060c037981 */ /* 0x000ea2000c1e1500 */
[----:B---3--:R-:W-:-:S03]  /*0230*/  PRMT R11, R11, 0x5410, R6 ;  /* 0x000054100b0b7816 */ /* 0x008fc60000000006 */
[----:B------:R-:W3:Y:S01]  /*0240*/  LDG.E.U16 R6, desc[UR6][R12.64+0x30] ;  /* 0x000030060c067981 */ /* 0x000ee2000c1e1500 */
[----:B----4-:R-:W-:-:S03]  /*0250*/  PRMT R18, R18, 0x5410, R15 ;  /* 0x0000541012127816 */ /* 0x010fc6000000000f */
[----:B------:R-:W3:Y:S01]  /*0260*/  LDG.E.U16 R15, desc[UR6][R12.64+0x32] ;  /* 0x000032060c0f7981 */ /* 0x000ee2000c1e1500 */
[----:B0-----:R-:W-:Y:S01]  /*0270*/  ULEA UR4, UR5, UR4, 0x18 ;  /* 0x0000000405047291 */ /* 0x001fe2000f8ec0ff */
[----:B-----5:R-:W-:Y:S02]  /*0280*/  PRMT R19, R19, 0x5410, R20 ;  /* 0x0000541013137816 */ /* 0x020fe40000000014 */
[----:B------:R-:W-:-:S06]  /*0290*/  PRMT R20, R26, 0x5410, R21 ;  /* 0x000054101a147816 */ /* 0x000fcc0000000015 */
[----:B------:R0:W-:Y:S04]  /*02a0*/  STS.64 [UR4], R10 ;  /* 0x0000000aff007988 */ /* 0x0001e80008000a04 */
[----:B------:R-:W4:Y:S01]  /*02b0*/  LDG.E.U16 R26, desc[UR6][R12.64+0x38] ;  /* 0x000038060c1a7981 */ /* 0x000f22000c1e1500 */
[----:B------:R-:W-:-:S03]  /*02c0*/  PRMT R23, R23, 0x5410, R4 ;  /* 0x0000541017177816 */ /* 0x000fc60000000004 */
[----:B------:R1:W-:Y:S04]  /*02d0*/  STS.64 [UR4+0x8], R18 ;  /* 0x00000812ff007988 */ /* 0x0003e80008000a04 */
[----:B0-----:R-:W5:Y:S01]  /*02e0*/  LDG.E.U16 R10, desc[UR6][R12.64+0x3e] ;  /* 0x00003e060c0a7981 */ /* 0x001f62000c1e1500 */
[----:B------:R-:W-:-:S03]  /*02f0*/  PRMT R21, R25, 0x5410, R22 ;  /* 0x0000541019157816 */ /* 0x000fc60000000016 */
[----:B------:R-:W5:Y:S04]  /*0300*/  LDG.E.U16 R25, desc[UR6][R12.64+0x3c] ;  /* 0x00003c060c197981 */ /* 0x000f68000c1e1500 */
[----:B------:R-:W5:Y:S01]  /*0310*/  LDG.E.U16 R11, desc[UR6][R12.64+0x42] ;  /* 0x000042060c0b7981 */ /* 0x000f62000c1e1500 */
[----:B------:R-:W-:-:S03]  /*0320*/  PRMT R4, R9, 0x5410, R5 ;  /* 0x0000541009047816 */ /* 0x000fc60000000005 */
[----:B------:R-:W4:Y:S04]  /*0330*/  LDG.E.U16 R9, desc[UR6][R12.64+0x3a] ;  /* 0x00003a060c097981 */ /* 0x000f28000c1e1500 */
[----:B-1----:R-:W5:Y:S01]  /*0340*/  LDG.E.U16 R18, desc[UR6][R12.64+0x4e] ;  /* 0x00004e060c127981 */ /* 0x002f62000c1e1500 */
[----:B------:R-:W-:-:S03]  /*0350*/  PRMT R22, R24, 0x5410, R14 ;  /* 0x0000541018167816 */ /* 0x000fc6000000000e */
[----:B------:R-:W5:Y:S04]  /*0360*/  LDG.E.U16 R24, desc[UR6][R12.64+0x40] ;  /* 0x000040060c187981 */ /* 0x000f68000c1e1500 */
[----:B------:R-:W5:Y:S01]  /*0370*/  LDG.E.U16 R19, desc[UR6][R12.64+0x50] ;  /* 0x000050060c137981 */ /* 0x000f62000c1e1500 */
[----:B------:R-:W-:-:S03]  /*0380*/  PRMT R5, R8, 0x5410, R2 ;  /* 0x0000541008057816 */ /* 0x000fc60000000002 */
[----:B------:R-:W4:Y:S04]  /*0390*/  LDG.E.U16 R8, desc[UR6][R12.64+0x36] ;  /* 0x000036060c087981 */ /* 0x000f28000c1e1500 */
[----:B------:R0:W-:Y:S04]  /*03a0*/  STS.64 [UR4+0x18], R22 ;  /* 0x00001816ff007988 */ /* 0x0001e80008000a04 */
[----:B------:R-:W5:Y:S04]  /*03b0*/  LDG.E.U16 R14, desc[UR6][R12.64+0x46] ;  /* 0x000046060c0e7981 */ /* 0x000f68000c1e1500 */
[----:B------:R1:W-:Y:S04]  /*03c0*/  STS.64 [UR4+0x10], R20 ;  /* 0x00001014ff007988 */ /* 0x0003e80008000a04 */
[----:B0-----:R-:W5:Y:S04]  /*03d0*/  LDG.E.U16 R23, desc[UR6][R12.64+0x44] ;  /* 0x000044060c177981 */ /* 0x001f68000c1e1500 */
[----:B------:R-:W5:Y:S04]  /*03e0*/  LDG.E.U16 R22, desc[UR6][R12.64+0x56] ;  /* 0x000056060c167981 */ /* 0x000f68000c1e1500 */
[----:B-1----:R-:W5:Y:S04]  /*03f0*/  LDG.E.U16 R21, desc[UR6][R12.64+0x54] ;  /* 0x000054060c157981 */ /* 0x002f68000c1e1500 */
[----:B------:R-:W5:Y:S01]  /*0400*/  LDG.E.U16 R20, desc[UR6][R12.64+0x52] ;  /* 0x000052060c147981 */ /* 0x000f62000c1e1500 */
[----:B--2---:R-:W-:-:S03]  /*0410*/  PRMT R2, R7, 0x5410, R3 ;  /* 0x0000541007027816 */ /* 0x004fc60000000003 */
[----:B------:R-:W4:Y:S01]  /*0420*/  LDG.E.U16 R7, desc[UR6][R12.64+0x34] ;  /* 0x000034060c077981 */ /* 0x000f22000c1e1500 */
[----:B------:R-:W-:-:S03]  /*0430*/  PRMT R3, R17, 0x5410, R16 ;  /* 0x0000541011037816 */ /* 0x000fc60000000010 */
[----:B------:R-:W2:Y:S04]  /*0440*/  LDG.E.U16 R16, desc[UR6][R12.64+0x4a] ;  /* 0x00004a060c107981 */ /* 0x000ea8000c1e1500 */
[----:B------:R-:W2:Y:S01]  /*0450*/  LDG.E.U16 R17, desc[UR6][R12.64+0x4c] ;  /* 0x00004c060c117981 */ /* 0x000ea2000c1e1500 */
[----:B---3--:R-:W-:-:S03]  /*0460*/  PRMT R6, R6, 0x5410, R15 ;  /* 0x0000541006067816 */ /* 0x008fc6000000000f */
[----:B------:R-:W2:Y:S04]  /*0470*/  LDG.E.U16 R15, desc[UR6][R12.64+0x48] ;  /* 0x000048060c0f7981 */ /* 0x000ea8000c1e1500 */
[----:B------:R0:W-:Y:S04]  /*0480*/  STS.64 [UR4+0x28], R2 ;  /* 0x00002802ff007988 */ /* 0x0001e80008000a04 */
[----:B------:R1:W-:Y:S04]  /*0490*/  STS.64 [UR4+0x20], R4 ;  /* 0x00002004ff007988 */ /* 0x0003e80008000a04 */
[----:B0-----:R-:W3:Y:S04]  /*04a0*/  LDG.E.U16 R2, desc[UR6][R12.64+0x58] ;  /* 0x000058060c027981 */ /* 0x001ee8000c1e1500 */
[----:B------:R-:W3:Y:S04]  /*04b0*/  LDG.E.U16 R3, desc[UR6][R12.64+0x5a] ;  /* 0x00005a060c037981 */ /* 0x000ee8000c1e1500 */
[----:B-1----:R-:W3:Y:S04]  /*04c0*/  LDG.E.U16 R4, desc[UR6][R12.64+0x5c] ;  /* 0x00005c060c047981 */ /* 0x002ee8000c1e1500 */
[----:B------:R-:W3:Y:S01]  /*04d0*/  LDG.E.U16 R5, desc[UR6][R12.64+0x62] ;  /* 0x000062060c057981 */ /* 0x000ee2000c1e1500 */
[----:B----4-:R-:W-:-:S02]  /*04e0*/  PRMT R7, R7, 0x5410, R8 ;  /* 0x0000541007077816 */ /* 0x010fc40000000008 */
[----:B------:R-:W-:Y:S02]  /*04f0*/  PRMT R8, R26, 0x5410, R9 ;  /* 0x000054101a087816 */ /* 0x000fe40000000009 */
[----:B-----5:R-:W-:Y:S01]  /*0500*/  PRMT R9, R25, 0x5410, R10 ;  /* 0x0000541019097816 */ /* 0x020fe2000000000a */
[----:B------:R-:W4:Y:S01]  /*0510*/  LDG.E.U16 R26, desc[UR6][R12.64+0x5e] ;  /* 0x00005e060c1a7981 */ /* 0x000f22000c1e1500 */
[----:B------:R-:W-:Y:S02]  /*0520*/  PRMT R10, R24, 0x5410, R11 ;  /* 0x00005410180a7816 */ /* 0x000fe4000000000b */
[----:B------:R-:W-:Y:S01]  /*0530*/  PRMT R11, R23, 0x5410, R14 ;  /* 0x00005410170b7816 */ /* 0x000fe2000000000e */
[----:B------:R0:W-:Y:S04]  /*0540*/  STS.64 [UR4+0x30], R6 ;  /* 0x00003006ff007988 */ /* 0x0001e80008000a04 */
[----:B------:R-:W5:Y:S01]  /*0550*/  LDG.E.U16 R25, desc[UR6][R12.64+0x64] ;  /* 0x000064060c197981 */ /* 0x000f62000c1e1500 */
[----:B--2---:R-:W-:-:S03]  /*0560*/  PRMT R14, R15, 0x5410, R16 ;  /* 0x000054100f0e7816 */ /* 0x004fc60000000010 */
[----:B------:R1:W-:Y:S01]  /*0570*/  STS.64 [UR4+0x38], R8 ;  /* 0x00003808ff007988 */ /* 0x0003e20008000a04 */
[----:B------:R-:W-:Y:S02]  /*0580*/  PRMT R15, R17, 0x5410, R18 ;  /* 0x00005410110f7816 */ /* 0x000fe40000000012 */
[----:B------:R-:W-:Y:S01]  /*0590*/  PRMT R17, R21, 0x5410, R22 ;  /* 0x0000541015117816 */ /* 0x000fe20000000016 */
[----:B------:R-:W2:Y:S04]  /*05a0*/  LDG.E.U16 R23, desc[UR6][R12.64+0x68] ;  /* 0x000068060c177981 */ /* 0x000ea8000c1e1500 */
[----:B0-----:R-:W5:Y:S01]  /*05b0*/  LDG.E.U16 R6, desc[UR6][R12.64+0x66] ;  /* 0x000066060c067981 */ /* 0x001f62000c1e1500 */
[----:B------:R-:W-:-:S03]  /*05c0*/  PRMT R16, R19, 0x5410, R20 ;  /* 0x0000541013107816 */ /* 0x000fc60000000014 */
[----:B------:R-:W2:Y:S04]  /*05d0*/  LDG.E.U16 R7, desc[UR6][R12.64+0x6a] ;  /* 0x00006a060c077981 */ /* 0x000ea8000c1e1500 */
[----:B------:R0:W-:Y:S04]  /*05e0*/  STS.64 [UR4+0x40], R10 ;  /* 0x0000400aff007988 */ /* 0x0001e80008000a04 */
[----:B------:R-:W2:Y:S04]  /*05f0*/  LDG.E.U16 R22, desc[UR6][R12.64+0x6c] ;  /* 0x00006c060c167981 */ /* 0x000ea8000c1e1500 */
[----:B-1----:R-:W2:Y:S04]  /*0600*/  LDG.E.U16 R8, desc[UR6][R12.64+0x6e] ;  /* 0x00006e060c087981 */ /* 0x002ea8000c1e1500 */
[----:B------:R-:W2:Y:S04]  /*0610*/  LDG.E.U16 R9, desc[UR6][R12.64+0x70] ;  /* 0x000070060c097981 */ /* 0x000ea8000c1e1500 */
[----:B0-----:R-:W2:Y:S04]  /*0620*/  LDG.E.U16 R10, desc[UR6][R12.64+0x72] ;  /* 0x000072060c0a7981 */ /* 0x001ea8000c1e1500 */
[----:B------:R-:W2:Y:S04]  /*0630*/  LDG.E.U16 R11, desc[UR6][R12.64+0x74] ;  /* 0x000074060c0b7981 */ /* 0x000ea8000c1e1500 */
[----:B------:R-:W2:Y:S04]  /*0640*/  LDG.E.U16 R18, desc[UR6][R12.64+0x76] ;  /* 0x000076060c127981 */ /* 0x000ea8000c1e1500 */
[----:B------:R-:W2:Y:S04]  /*0650*/  LDG.E.U16 R19, desc[UR6][R12.64+0x78] ;  /* 0x000078060c137981 */ /* 0x000ea8000c1e1500 */
[----:B------:R-:W2:Y:S04]  /*0660*/  LDG.E.U16 R20, desc[UR6][R12.64+0x7a] ;  /* 0x00007a060c147981 */ /* 0x000ea8000c1e1500 */
[----:B------:R-:W2:Y:S04]  /*0670*/  LDG.E.U16 R21, desc[UR6][R12.64+0x7c] ;  /* 0x00007c060c157981 */ /* 0x000ea8000c1e1500 */
[----:B------:R-:W2:Y:S01]  /*0680*/  LDG.E.U16 R24, desc[UR6][R12.64+0x7e] ;  /* 0x00007e060c187981 */ /* 0x000ea2000c1e1500 */
[----:B---3--:R-:W-:-:S03]  /*0690*/  PRMT R2, R2, 0x5410, R3 ;  /* 0x0000541002027816 */ /* 0x008fc60000000003 */
[----:B------:R0:W-:Y:S04]  /*06a0*/  STS.64 [UR4+0x48], R14 ;  /* 0x0000480eff007988 */ /* 0x0001e80008000a04 */
[----:B------:R0:W-:Y:S01]  /*06b0*/  STS.64 [UR4+0x50], R16 ;  /* 0x00005010ff007988 */ /* 0x0001e20008000a04 */
[----:B----4-:R-:W-:Y:S02]  /*06c0*/  PRMT R3, R4, 0x5410, R26 ;  /* 0x0000541004037816 */ /* 0x010fe4000000001a */
[----:B------:R-:W-:-:S03]  /*06d0*/  PRMT R4, R27, 0x5410, R5 ;  /* 0x000054101b047816 */ /* 0x000fc60000000005 */
[----:B------:R0:W-:Y:S01]  /*06e0*/  STS.64 [UR4+0x58], R2 ;  /* 0x00005802ff007988 */ /* 0x0001e20008000a04 */
[----:B-----5:R-:W-:Y:S02]  /*06f0*/  PRMT R5, R25, 0x5410, R6 ;  /* 0x0000541019057816 */ /* 0x020fe40000000006 */
[----:B--2---:R-:W-:-:S03]  /*0700*/  PRMT R6, R23, 0x5410, R7 ;  /* 0x0000541017067816 */ /* 0x004fc60000000007 */
[----:B------:R0:W-:Y:S01]  /*0710*/  STS.64 [UR4+0x60], R4 ;  /* 0x00006004ff007988 */ /* 0x0001e20008000a04 */
[----:B------:R-:W-:Y:S02]  /*0720*/  PRMT R7, R22, 0x5410, R8 ;  /* 0x0000541016077816 */ /* 0x000fe40000000008 */
[----:B------:R-:W-:-:S03]  /*0730*/  PRMT R8, R9, 0x5410, R10 ;  /* 0x0000541009087816 */ /* 0x000fc6000000000a */
[----:B------:R0:W-:Y:S01]  /*0740*/  STS.64 [UR4+0x68], R6 ;  /* 0x00006806ff007988 */ /* 0x0001e20008000a04 */
[----:B------:R-:W-:Y:S02]  /*0750*/  PRMT R9, R11, 0x5410, R18 ;  /* 0x000054100b097816 */ /* 0x000fe40000000012 */
[----:B------:R-:W-:-:S03]  /*0760*/  PRMT R10, R19, 0x5410, R20 ;  /* 0x00005410130a7816 */ /* 0x000fc60000000014 */
[----:B------:R0:W-:Y:S01]  /*0770*/  STS.64 [UR4+0x70], R8 ;  /* 0x00007008ff007988 */ /* 0x0001e20008000a04 */
[----:B------:R-:W-:-:S05]  /*0780*/  PRMT R11, R21, 0x5410, R24 ;  /* 0x00005410150b7816 */ /* 0x000fca0000000018 */
[----:B------:R0:W-:Y:S02]  /*0790*/  STS.64 [UR4+0x78], R10 ;  /* 0x0000780aff007988 */ /* 0x0001e40008000a04 */
.L_x_1:
[----:B------:R-:W-:Y:S05]  /*07a0*/  BSYNC.RECONVERGENT B0 ;  /* 0x0000000000007941 */ /* 0x000fea0003800200 */
.L_x_0:
[----:B------:R-:W1:Y:S08]  /*07b0*/  S2UR UR5, SR_CgaCtaId ;  /* 0x00000000000579c3 */ /* 0x000e700000008800 */
[----:B------:R-:W-:Y:S01]  /*07c0*/  BAR.SYNC.DEFER_BLOCKING 0x0 ;  /* 0x0000000000007b1d */ /* 0x000fe20000010000 */
[C---:B0-----:R-:W-:Y:S02]  /*07d0*/  IMAD.SHL.U32 R2, R0.reuse, 0x10, RZ ;  /* 0x0000001000027824 */ /* 0x041fe400078e00ff */
[----:B------:R-:W-:-:S03]  /*07e0*/  IMAD.SHL.U32 R7, R0, 0x2, RZ ;  /* 0x0000000200077824 */ /* 0x000fc600078e00ff */
[----:B------:R-:W-:Y:S01]  /*07f0*/  UMOV UR4, 0x400 ;  /* 0x0000040000047882 */ /* 0x000fe20000000000 */
[----:B------:R-:W-:Y:S02]  /*0800*/  LOP3.LUT R4, R2, 0x70, RZ, 0xc0, !PT ;  /* 0x0000007002047812 */ /* 0x000fe400078ec0ff */
[----:B------:R-:W0:Y:S01]  /*0810*/  LDC.64 R2, c[0x0][0x388] ;  /* 0x0000e200ff027b82 */ /* 0x000e220000000a00 */
[----:B-1----:R-:W-:-:S09]  /*0820*/  ULEA UR4, UR5, UR4, 0x18 ;  /* 0x0000000405047291 */ /* 0x002fd2000f8ec0ff */
[----:B------:R-:W1:Y:S01]  /*0830*/  LDSM.16.M88 R5, [R4+UR4] ;  /* 0x000000040405783b */ /* 0x000e620008000000 */
[----:B0-----:R-:W-:-:S05]  /*0840*/  IMAD.WIDE.U32 R2, R7, 0x2, R2 ;  /* 0x0000000207027825 */ /* 0x001fca00078e0002 */
[----:B-1----:R-:W-:Y:S01]  /*0850*/  STG.E desc[UR6][R2.64], R5 ;  /* 0x0000000502007986 */ /* 0x002fe2000c101906 */
[----:B------:R-:W-:Y:S05]  /*0860*/  EXIT ;  /* 0x000000000000794d */ /* 0x000fea0003800000 */
.L_x_2:
[----:B------:R-:W-:-:S00]  /*0870*/  BRA `(.L_x_2) ;  /* 0xfffffffc00fc7947 */ /* 0x000fc0000383ffff */
[----:B------:R-:W-:-:S00]  /*0880*/  NOP ;  /* 0x0000000000007918 */ /* 0x000fc00000000000 */
[----:B------:R-:W-:-:S00]  /*0890*/  NOP ;  /* 0x0000000000007918 */ /* 0x000fc00000000000 */
[----:B------:R-:W-:-:S00]  /*08a0*/  NOP ;  /* 0x0000000000007918 */ /* 0x000fc00000000000 */
[----:B------:R-:W-:-:S00]  /*08b0*/  NOP ;  /* 0x0000000000007918 */ /* 0x000fc00000000000 */
[----:B------:R-:W-:-:S00]  /*08c0*/  NOP ;  /* 0x0000000000007918 */ /* 0x000fc00000000000 */
[----:B------:R-:W-:-:S00]  /*08d0*/  NOP ;  /* 0x0000000000007918 */ /* 0x000fc00000000000 */
[----:B------:R-:W-:-:S00]  /*08e0*/  NOP ;  /* 0x0000000000007918 */ /* 0x000fc00000000000 */
[----:B------:R-:W-:-:S00]  /*08f0*/  NOP ;  /* 0x0000000000007918 */ /* 0x000fc00000000000 */
.L_x_3:


//--------------------- .nv.shared._Z7convertP6__halfS0_ --------------------------
	.section	.nv.shared._Z7convertP6__halfS0_,"aw",@nobits
	.sectionflags	@""
	.align	2
.nv.shared._Z7convertP6__halfS0_:
	.zero		1152


//--------------------- .nv.shared.reserved.0     --------------------------
	.section	.nv.shared.reserved.0,"aw",@nobits
	.weak		__nv_reservedSMEM_offset_0_alias
	.size		__nv_reservedSMEM_offset_0_alias, 0, 64
	.other		__nv_reservedSMEM_offset_0_alias,@"STO_CUDA_RESERVED_SHARED STV_DEFAULT"
__nv_reservedSMEM_offset_0_alias:
	.zero		0
	.zero		64


//--------------------- .nv.constant0._Z7convertP6__halfS0_ --------------------------
	.section	.nv.constant0._Z7convertP6__halfS0_,"a",@progbits
	.sectionflags	@""
	.align	4
.nv.constant0._Z7convertP6__halfS0_:
	.zero		912


//--------------------- SYMBOLS --------------------------

	.type		.nv.reservedSmem.offset0,@object
	.size		.nv.reservedSmem.offset0,0x4
	.type		.nv.reservedSmem.cap,@object
	.size		.nv.reservedSmem.cap,0x4
